//
// Generated by NVIDIA NVVM Compiler
//
// Compiler Build ID: CL-36424714
// Cuda compilation tools, release 13.0, V13.0.88
// Based on NVVM 20.0.0
//

.version 9.0
.target sm_100
.address_size 64

	// .globl	_Z15gpu_matrix_multPiS_S_i

.visible .entry _Z15gpu_matrix_multPiS_S_i(
	.param .u64 .ptr .align 1 _Z15gpu_matrix_multPiS_S_i_param_0,
	.param .u64 .ptr .align 1 _Z15gpu_matrix_multPiS_S_i_param_1,
	.param .u64 .ptr .align 1 _Z15gpu_matrix_multPiS_S_i_param_2,
	.param .u32 _Z15gpu_matrix_multPiS_S_i_param_3
)
{
	.reg .pred 	%p<10>;
	.reg .b32 	%r<107>;
	.reg .b64 	%rd<67>;

	ld.param.u64 	%rd14, [_Z15gpu_matrix_multPiS_S_i_param_0];
	ld.param.u64 	%rd15, [_Z15gpu_matrix_multPiS_S_i_param_1];
	ld.param.u32 	%r31, [_Z15gpu_matrix_multPiS_S_i_param_3];
	cvta.to.global.u64 	%rd1, %rd15;
	cvta.to.global.u64 	%rd2, %rd14;
	mov.u32 	%r32, %ntid.y;
	mov.u32 	%r33, %ctaid.y;
	mov.u32 	%r34, %tid.y;
	mad.lo.s32 	%r35, %r32, %r33, %r34;
	mov.u32 	%r36, %ntid.x;
	mov.u32 	%r37, %ctaid.x;
	mov.u32 	%r38, %tid.x;
	mad.lo.s32 	%r2, %r36, %r37, %r38;
	max.s32 	%r39, %r2, %r35;
	setp.ge.s32 	%p1, %r39, %r31;
	@%p1 bra 	$L__BB0_13;
	mul.lo.s32 	%r3, %r31, %r35;
	and.b32  	%r4, %r31, 7;
	setp.lt.u32 	%p2, %r31, 8;
	mov.b32 	%r101, 0;
	mov.u32 	%r106, %r101;
	@%p2 bra 	$L__BB0_4;
	and.b32  	%r101, %r31, 2147483640;
	neg.s32 	%r95, %r101;
	mul.wide.s32 	%rd16, %r31, 4;
	add.s64 	%rd3, %rd1, %rd16;
	shl.b32 	%r7, %r31, 3;
	mul.wide.s32 	%rd17, %r31, 8;
	add.s64 	%rd4, %rd1, %rd17;
	mul.wide.s32 	%rd18, %r31, 12;
	add.s64 	%rd5, %rd1, %rd18;
	mul.wide.s32 	%rd19, %r31, 16;
	add.s64 	%rd6, %rd1, %rd19;
	mul.wide.s32 	%rd20, %r31, 20;
	add.s64 	%rd7, %rd1, %rd20;
	mul.wide.s32 	%rd21, %r31, 24;
	add.s64 	%rd8, %rd1, %rd21;
	mul.wide.s32 	%rd22, %r31, 28;
	add.s64 	%rd9, %rd1, %rd22;
	mul.wide.u32 	%rd23, %r3, 4;
	add.s64 	%rd24, %rd23, %rd2;
	add.s64 	%rd66, %rd24, 16;
	mov.b32 	%r106, 0;
	mov.u32 	%r94, %r2;
$L__BB0_3:
	.pragma "nounroll";
	mul.wide.s32 	%rd25, %r94, 4;
	add.s64 	%rd26, %rd3, %rd25;
	add.s64 	%rd27, %rd4, %rd25;
	add.s64 	%rd28, %rd5, %rd25;
	add.s64 	%rd29, %rd6, %rd25;
	add.s64 	%rd30, %rd7, %rd25;
	add.s64 	%rd31, %rd8, %rd25;
	add.s64 	%rd32, %rd9, %rd25;
	add.s64 	%rd33, %rd1, %rd25;
	ld.global.u32 	%r43, [%rd66+-16];
	ld.global.u32 	%r44, [%rd33];
	mad.lo.s32 	%r45, %r44, %r43, %r106;
	ld.global.u32 	%r46, [%rd66+-12];
	ld.global.u32 	%r47, [%rd26];
	mad.lo.s32 	%r48, %r47, %r46, %r45;
	ld.global.u32 	%r49, [%rd66+-8];
	ld.global.u32 	%r50, [%rd27];
	mad.lo.s32 	%r51, %r50, %r49, %r48;
	ld.global.u32 	%r52, [%rd66+-4];
	ld.global.u32 	%r53, [%rd28];
	mad.lo.s32 	%r54, %r53, %r52, %r51;
	ld.global.u32 	%r55, [%rd66];
	ld.global.u32 	%r56, [%rd29];
	mad.lo.s32 	%r57, %r56, %r55, %r54;
	ld.global.u32 	%r58, [%rd66+4];
	ld.global.u32 	%r59, [%rd30];
	mad.lo.s32 	%r60, %r59, %r58, %r57;
	ld.global.u32 	%r61, [%rd66+8];
	ld.global.u32 	%r62, [%rd31];
	mad.lo.s32 	%r63, %r62, %r61, %r60;
	ld.global.u32 	%r64, [%rd66+12];
	ld.global.u32 	%r65, [%rd32];
	mad.lo.s32 	%r106, %r65, %r64, %r63;
	add.s32 	%r95, %r95, 8;
	add.s32 	%r94, %r94, %r7;
	add.s64 	%rd66, %rd66, 32;
	setp.ne.s32 	%p3, %r95, 0;
	@%p3 bra 	$L__BB0_3;
$L__BB0_4:
	setp.eq.s32 	%p4, %r4, 0;
	@%p4 bra 	$L__BB0_12;
	and.b32  	%r17, %r31, 3;
	setp.lt.u32 	%p5, %r4, 4;
	@%p5 bra 	$L__BB0_7;
	add.s32 	%r67, %r101, %r3;
	mul.wide.u32 	%rd34, %r67, 4;
	add.s64 	%rd35, %rd2, %rd34;
	ld.global.u32 	%r68, [%rd35];
	mad.lo.s32 	%r69, %r101, %r31, %r2;
	mul.wide.s32 	%rd36, %r69, 4;
	add.s64 	%rd37, %rd1, %rd36;
	ld.global.u32 	%r70, [%rd37];
	mad.lo.s32 	%r71, %r70, %r68, %r106;
	cvt.u64.u32 	%rd38, %r3;
	cvt.u64.u32 	%rd39, %r101;
	add.s64 	%rd40, %rd39, %rd38;
	shl.b64 	%rd41, %rd40, 2;
	add.s64 	%rd42, %rd2, %rd41;
	ld.global.u32 	%r72, [%rd42+4];
	mul.wide.s32 	%rd43, %r31, 4;
	add.s64 	%rd44, %rd37, %rd43;
	ld.global.u32 	%r73, [%rd44];
	mad.lo.s32 	%r74, %r73, %r72, %r71;
	ld.global.u32 	%r75, [%rd42+8];
	add.s64 	%rd45, %rd44, %rd43;
	ld.global.u32 	%r76, [%rd45];
	mad.lo.s32 	%r77, %r76, %r75, %r74;
	ld.global.u32 	%r78, [%rd42+12];
	add.s64 	%rd46, %rd45, %rd43;
	ld.global.u32 	%r79, [%rd46];
	mad.lo.s32 	%r106, %r79, %r78, %r77;
	add.s32 	%r101, %r101, 4;
$L__BB0_7:
	setp.eq.s32 	%p6, %r17, 0;
	@%p6 bra 	$L__BB0_12;
	setp.eq.s32 	%p7, %r17, 1;
	@%p7 bra 	$L__BB0_10;
	add.s32 	%r81, %r101, %r3;
	mul.wide.u32 	%rd47, %r81, 4;
	add.s64 	%rd48, %rd2, %rd47;
	ld.global.u32 	%r82, [%rd48];
	mad.lo.s32 	%r83, %r101, %r31, %r2;
	mul.wide.s32 	%rd49, %r83, 4;
	add.s64 	%rd50, %rd1, %rd49;
	ld.global.u32 	%r84, [%rd50];
	mad.lo.s32 	%r85, %r84, %r82, %r106;
	cvt.u64.u32 	%rd51, %r3;
	cvt.u64.u32 	%rd52, %r101;
	add.s64 	%rd53, %rd52, %rd51;
	shl.b64 	%rd54, %rd53, 2;
	add.s64 	%rd55, %rd2, %rd54;
	ld.global.u32 	%r86, [%rd55+4];
	mul.wide.s32 	%rd56, %r31, 4;
	add.s64 	%rd57, %rd50, %rd56;
	ld.global.u32 	%r87, [%rd57];
	mad.lo.s32 	%r106, %r87, %r86, %r85;
	add.s32 	%r101, %r101, 2;
$L__BB0_10:
	and.b32  	%r88, %r31, 1;
	setp.eq.b32 	%p8, %r88, 1;
	not.pred 	%p9, %p8;
	@%p9 bra 	$L__BB0_12;
	add.s32 	%r89, %r101, %r3;
	mul.wide.u32 	%rd58, %r89, 4;
	add.s64 	%rd59, %rd2, %rd58;
	ld.global.u32 	%r90, [%rd59];
	mad.lo.s32 	%r91, %r101, %r31, %r2;
	mul.wide.s32 	%rd60, %r91, 4;
	add.s64 	%rd61, %rd1, %rd60;
	ld.global.u32 	%r92, [%rd61];
	mad.lo.s32 	%r106, %r92, %r90, %r106;
$L__BB0_12:
	ld.param.u64 	%rd65, [_Z15gpu_matrix_multPiS_S_i_param_2];
	add.s32 	%r93, %r3, %r2;
	cvta.to.global.u64 	%rd62, %rd65;
	mul.wide.s32 	%rd63, %r93, 4;
	add.s64 	%rd64, %rd62, %rd63;
	st.global.u32 	[%rd64], %r106;
$L__BB0_13:
	ret;

}


// ===== COMPILED SASS (sm_100) =====

	.target	sm_100

	.elftype	@"ET_EXEC"


//--------------------- .note.nv.tkinfo           --------------------------
	.section	.note.nv.tkinfo,"",@"SHT_NOTE"
	.sectionflags	@"SHF_NOTE_NV_TKINFO"
	.tkinfo
        /*0018*/ 	.word	0x00000002
        /*0030*/ 	.string	""
        /*0030*/ 	.string	"ptxas"
        /*0030*/ 	.string	"Cuda compilation tools, release 13.0, V13.0.88"
        /*0030*/ 	.string	"Build cuda_13.0.r13.0/compiler.36424714_0"
        /*0030*/ 	.string	"-arch sm_100 -m 64 "



//--------------------- .note.nv.cuinfo           --------------------------
	.section	.note.nv.cuinfo,"",@"SHT_NOTE"
	.sectionflags	@"SHF_NOTE_NV_CUINFO"
        /*0018*/ 	.short	0x0002
        /*001a*/ 	.short	0x0064
        /*001c*/ 	.short	0x0082
	.zero		2


//--------------------- .nv.info                  --------------------------
	.section	.nv.info,"",@"SHT_CUDA_INFO"
	.align	4


	//----- nvinfo : EIATTR_REGCOUNT
	.align		4
        /*0000*/ 	.byte	0x04, 0x2f
        /*0002*/ 	.short	(.L_1 - .L_0)
	.align		4
.L_0:
        /*0004*/ 	.word	index@(_Z15gpu_matrix_multPiS_S_i)
        /*0008*/ 	.word	0x0000001e


	//----- nvinfo : EIATTR_FRAME_SIZE
	.align		4
.L_1:
        /*000c*/ 	.byte	0x04, 0x11
        /*000e*/ 	.short	(.L_3 - .L_2)
	.align		4
.L_2:
        /*0010*/ 	.word	index@(_Z15gpu_matrix_multPiS_S_i)
        /*0014*/ 	.word	0x00000000


	//----- nvinfo : EIATTR_MIN_STACK_SIZE
	.align		4
.L_3:
        /*0018*/ 	.byte	0x04, 0x12
        /*001a*/ 	.short	(.L_5 - .L_4)
	.align		4
.L_4:
        /*001c*/ 	.word	index@(_Z15gpu_matrix_multPiS_S_i)
        /*0020*/ 	.word	0x00000000
.L_5:


//--------------------- .nv.compat                --------------------------
	.section	.nv.compat,"",@"SHT_CUDA_COMPAT_INFO"
	.align	4
        /*0000*/ 	.byte	0x02, 0x09, 0x00, 0x00, 0x02, 0x02, 0x01, 0x00, 0x02, 0x05, 0x05, 0x00, 0x03, 0x07, 0x01, 0x01
        /*0010*/ 	.byte	0x02, 0x03, 0x00, 0x00, 0x02, 0x06, 0x01, 0x00, 0x04, 0x0b, 0x08, 0x00, 0x09, 0x00, 0x00, 0x00
        /*0020*/ 	.byte	0x00, 0x00, 0x00, 0x00


//--------------------- .nv.info._Z15gpu_matrix_multPiS_S_i --------------------------
	.section	.nv.info._Z15gpu_matrix_multPiS_S_i,"",@"SHT_CUDA_INFO"
	.sectionflags	@""
	.align	4


	//----- nvinfo : EIATTR_CUDA_API_VERSION
	.align		4
        /*0000*/ 	.byte	0x04, 0x37
        /*0002*/ 	.short	(.L_7 - .L_6)
.L_6:
        /*0004*/ 	.word	0x00000082


	//----- nvinfo : EIATTR_KPARAM_INFO
	.align		4
.L_7:
        /*0008*/ 	.byte	0x04, 0x17
        /*000a*/ 	.short	(.L_9 - .L_8)
.L_8:
        /*000c*/ 	.word	0x00000000
        /*0010*/ 	.short	0x0003
        /*0012*/ 	.short	0x0018
        /*0014*/ 	.byte	0x00, 0xf0, 0x11, 0x00


	//----- nvinfo : EIATTR_KPARAM_INFO
	.align		4
.L_9:
        /*0018*/ 	.byte	0x04, 0x17
        /*001a*/ 	.short	(.L_11 - .L_10)
.L_10:
        /*001c*/ 	.word	0x00000000
        /*0020*/ 	.short	0x0002
        /*0022*/ 	.short	0x0010
        /*0024*/ 	.byte	0x00, 0xf5, 0x21, 0x00


	//----- nvinfo : EIATTR_KPARAM_INFO
	.align		4
.L_11:
        /*0028*/ 	.byte	0x04, 0x17
        /*002a*/ 	.short	(.L_13 - .L_12)
.L_12:
        /*002c*/ 	.word	0x00000000
        /*0030*/ 	.short	0x0001
        /*0032*/ 	.short	0x0008
        /*0034*/ 	.byte	0x00, 0xf5, 0x21, 0x00


	//----- nvinfo : EIATTR_KPARAM_INFO
	.align		4
.L_13:
        /*0038*/ 	.byte	0x04, 0x17
        /*003a*/ 	.short	(.L_15 - .L_14)
.L_14:
        /*003c*/ 	.word	0x00000000
        /*0040*/ 	.short	0x0000
        /*0042*/ 	.short	0x0000
        /*0044*/ 	.byte	0x00, 0xf5, 0x21, 0x00


	//----- nvinfo : EIATTR_SPARSE_MMA_MASK
	.align		4
.L_15:
        /*0048*/ 	.byte	0x03, 0x50
        /*004a*/ 	.short	0x0000


	//----- nvinfo : EIATTR_MAXREG_COUNT
	.align		4
        /*004c*/ 	.byte	0x03, 0x1b
        /*004e*/ 	.short	0x00ff


	//----- nvinfo : EIATTR_MERCURY_ISA_VERSION
	.align		4
        /*0050*/ 	.byte	0x03, 0x5f
        /*0052*/ 	.short	0x0101


	//----- nvinfo : EIATTR_VRC_CTA_INIT_COUNT
	.align		4
        /*0054*/ 	.byte	0x02, 0x4a
	.zero		1
	.zero		1


	//----- nvinfo : EIATTR_EXIT_INSTR_OFFSETS
	.align		4
        /*0058*/ 	.byte	0x04, 0x1c
        /*005a*/ 	.short	(.L_17 - .L_16)


	//   ....[0]....
.L_16:
        /*005c*/ 	.word	0x000000c0


	//   ....[1]....
        /*0060*/ 	.word	0x00000a90


	//----- nvinfo : EIATTR_CBANK_PARAM_SIZE
	.align		4
.L_17:
        /*0064*/ 	.byte	0x03, 0x19
        /*0066*/ 	.short	0x001c


	//----- nvinfo : EIATTR_PARAM_CBANK
	.align		4
        /*0068*/ 	.byte	0x04, 0x0a
        /*006a*/ 	.short	(.L_19 - .L_18)
	.align		4
.L_18:
        /*006c*/ 	.word	index@(.nv.constant0._Z15gpu_matrix_multPiS_S_i)
        /*0070*/ 	.short	0x0380
        /*0072*/ 	.short	0x001c


	//----- nvinfo : EIATTR_SW_WAR
	.align		4
.L_19:
        /*0074*/ 	.byte	0x04, 0x36
        /*0076*/ 	.short	(.L_21 - .L_20)
.L_20:
        /*0078*/ 	.word	0x00000008
.L_21:


//--------------------- .nv.callgraph             --------------------------
	.section	.nv.callgraph,"",@"SHT_CUDA_CALLGRAPH"
	.align	4
	.sectionentsize	8
	.align		4
        /*0000*/ 	.word	0x00000000
	.align		4
        /*0004*/ 	.word	0xffffffff
	.align		4
        /*0008*/ 	.word	0x00000000
	.align		4
        /*000c*/ 	.word	0xfffffffe
	.align		4
        /*0010*/ 	.word	0x00000000
	.align		4
        /*0014*/ 	.word	0xfffffffd
	.align		4
        /*0018*/ 	.word	0x00000000
	.align		4
        /*001c*/ 	.word	0xfffffffc


//--------------------- .text._Z15gpu_matrix_multPiS_S_i --------------------------
	.section	.text._Z15gpu_matrix_multPiS_S_i,"ax",@progbits
	.align	128
        .global         _Z15gpu_matrix_multPiS_S_i
        .type           _Z15gpu_matrix_multPiS_S_i,@function
        .size           _Z15gpu_matrix_multPiS_S_i,(.L_x_5 - _Z15gpu_matrix_multPiS_S_i)
        .other          _Z15gpu_matrix_multPiS_S_i,@"STO_CUDA_ENTRY STV_DEFAULT"
_Z15gpu_matrix_multPiS_S_i:
.text._Z15gpu_matrix_multPiS_S_i:
[----:B------:R-:W-:Y:S01]  /*0000*/  LDC R1, c[0x0][0x37c] ;  /* 0x0000df00ff017b82 */ /* 0x000fe20000000800 */
[----:B------:R-:W0:Y:S01]  /*0010*/  S2R R13, SR_CTAID.Y ;  /* 0x00000000000d7919 */ /* 0x000e220000002600 */
[----:B------:R-:W0:Y:S01]  /*0020*/  LDCU UR4, c[0x0][0x364] ;  /* 0x00006c80ff0477ac */ /* 0x000e220008000800 */
[----:B------:R-:W0:Y:S01]  /*0030*/  S2R R0, SR_TID.Y ;  /* 0x0000000000007919 */ /* 0x000e220000002200 */
[----:B------:R-:W1:Y:S01]  /*0040*/  LDCU UR5, c[0x0][0x360] ;  /* 0x00006c00ff0577ac */ /* 0x000e620008000800 */
[----:B------:R-:W1:Y:S01]  /*0050*/  S2R R2, SR_CTAID.X ;  /* 0x0000000000027919 */ /* 0x000e620000002500 */
[----:B------:R-:W2:Y:S01]  /*0060*/  LDCU UR20, c[0x0][0x398] ;  /* 0x00007300ff1477ac */ /* 0x000ea20008000800 */
[----:B------:R-:W1:Y:S01]  /*0070*/  S2R R3, SR_TID.X ;  /* 0x0000000000037919 */ /* 0x000e620000002100 */
[----:B0-----:R-:W-:Y:S02]  /*0080*/  IMAD R13, R13, UR4, R0 ;  /* 0x000000040d0d7c24 */ /* 0x001fe4000f8e0200 */
[----:B-1----:R-:W-:-:S05]  /*0090*/  IMAD R0, R2, UR5, R3 ;  /* 0x0000000502007c24 */ /* 0x002fca000f8e0203 */
[----:B------:R-:W-:-:S04]  /*00a0*/  VIMNMX R2, PT, PT, R13, R0, !PT ;  /* 0x000000000d027248 */ /* 0x000fc80007fe0100 */
[----:B--2---:R-:W-:-:S13]  /*00b0*/  ISETP.GE.AND P0, PT, R2, UR20, PT ;  /* 0x0000001402007c0c */ /* 0x004fda000bf06270 */
[----:B------:R-:W-:Y:S05]  /*00c0*/  @P0 EXIT ;  /* 0x000000000000094d */ /* 0x000fea0003800000 */
[----:B------:R-:W-:Y:S01]  /*00d0*/  UISETP.GE.U32.AND UP0, UPT, UR20, 0x8, UPT ;  /* 0x000000081400788c */ /* 0x000fe2000bf06070 */
[----:B------:R-:W-:Y:S02]  /*00e0*/  HFMA2 R12, -RZ, RZ, 0, 0 ;  /* 0x00000000ff0c7431 */ /* 0x000fe400000001ff */
[----:B------:R-:W-:Y:S01]  /*00f0*/  IMAD R13, R13, UR20, RZ ;  /* 0x000000140d0d7c24 */ /* 0x000fe2000f8e02ff */
[----:B------:R-:W-:Y:S01]  /*0100*/  UMOV UR4, URZ ;  /* 0x000000ff00047c82 */ /* 0x000fe20008000000 */
[----:B------:R-:W0:Y:S04]  /*0110*/  LDCU.64 UR18, c[0x0][0x358] ;  /* 0x00006b00ff1277ac */ /* 0x000e280008000a00 */
[----:B------:R-:W-:Y:S05]  /*0120*/  BRA.U !UP0, `(.L_x_0) ;  /* 0x0000000508047547 */ /* 0x000fea000b800000 */
[----:B------:R-:W1:Y:S01]  /*0130*/  LDCU.128 UR24, c[0x0][0x380] ;  /* 0x00007000ff1877ac */ /* 0x000e620008000c00 */
[----:B------:R-:W-:Y:S02]  /*0140*/  MOV R12, RZ ;  /* 0x000000ff000c7202 */ /* 0x000fe40000000f00 */
[----:B------:R-:W-:Y:S01]  /*0150*/  MOV R14, R0 ;  /* 0x00000000000e7202 */ /* 0x000fe20000000f00 */
[----:B------:R-:W-:-:S04]  /*0160*/  ULOP3.LUT UR4, UR20, 0x7ffffff8, URZ, 0xc0, !UPT ;  /* 0x7ffffff814047892 */ /* 0x000fc8000f8ec0ff */
[----:B------:R-:W-:Y:S01]  /*0170*/  UIADD3 UR5, UPT, UPT, -UR4, URZ, URZ ;  /* 0x000000ff04057290 */ /* 0x000fe2000fffe1ff */
[----:B-1----:R-:W-:Y:S01]  /*0180*/  MOV R2, UR24 ;  /* 0x0000001800027c02 */ /* 0x002fe20008000f00 */
[----:B------:R-:W-:Y:S01]  /*0190*/  UIMAD.WIDE UR6, UR20, 0x8, UR26 ;  /* 0x00000008140678a5 */ /* 0x000fe2000f8e021a */
[----:B------:R-:W-:Y:S01]  /*01a0*/  MOV R3, UR25 ;  /* 0x0000001900037c02 */ /* 0x000fe20008000f00 */
[----:B------:R-:W-:Y:S02]  /*01b0*/  UIMAD.WIDE UR8, UR20, 0xc, UR26 ;  /* 0x0000000c140878a5 */ /* 0x000fe4000f8e021a */
[----:B------:R-:W-:Y:S01]  /*01c0*/  UIMAD.WIDE UR10, UR20, 0x10, UR26 ;  /* 0x00000010140a78a5 */ /* 0x000fe2000f8e021a */
[----:B------:R-:W-:Y:S01]  /*01d0*/  IMAD.WIDE.U32 R2, R13, 0x4, R2 ;  /* 0x000000040d027825 */ /* 0x000fe200078e0002 */
[----:B------:R-:W-:Y:S02]  /*01e0*/  UIMAD.WIDE UR12, UR20, 0x14, UR26 ;  /* 0x00000014140c78a5 */ /* 0x000fe4000f8e021a */
[----:B------:R-:W-:Y:S01]  /*01f0*/  UIMAD.WIDE UR14, UR20, 0x18, UR26 ;  /* 0x00000018140e78a5 */ /* 0x000fe2000f8e021a */
[----:B------:R-:W-:Y:S01]  /*0200*/  IADD3 R2, P0, PT, R2, 0x10, RZ ;  /* 0x0000001002027810 */ /* 0x000fe20007f1e0ff */
[----:B------:R-:W-:-:S03]  /*0210*/  UIMAD.WIDE UR16, UR20, 0x1c, UR26 ;  /* 0x0000001c141078a5 */ /* 0x000fc6000f8e021a */
[----:B------:R-:W-:-:S09]  /*0220*/  IADD3.X R3, PT, PT, RZ, R3, RZ, P0, !PT ;  /* 0x00000003ff037210 */ /* 0x000fd200007fe4ff */
.L_x_1:
[----:B------:R-:W-:Y:S01]  /*0230*/  UIMAD.WIDE UR22, UR20, 0x4, UR26 ;  /* 0x00000004141678a5 */ /* 0x000fe2000f8e021a */
[----:B------:R-:W-:Y:S02]  /*0240*/  IMAD.MOV.U32 R23, RZ, RZ, 0x4 ;  /* 0x00000004ff177424 */ /* 0x000fe400078e00ff */
[----:B------:R-:W-:Y:S01]  /*0250*/  HFMA2 R11, -RZ, RZ, 0, 2.384185791015625e-07 ;  /* 0x00000004ff0b7431 */ /* 0x000fe200000001ff */
[----:B------:R-:W-:Y:S01]  /*0260*/  MOV R25, 0x4 ;  /* 0x0000000400197802 */ /* 0x000fe20000000f00 */
[----:B0-----:R-:W2:Y:S01]  /*0270*/  LDG.E R21, desc[UR18][R2.64+-0x10] ;  /* 0xfffff01202157981 */ /* 0x001ea2000c1e1900 */
[C---:B------:R-:W-:Y:S01]  /*0280*/  IMAD.WIDE R22, R14.reuse, R23, UR26 ;  /* 0x0000001a0e167e25 */ /* 0x040fe2000f8e0217 */
[----:B------:R-:W-:Y:S02]  /*0290*/  MOV R8, UR22 ;  /* 0x0000001600087c02 */ /* 0x000fe40008000f00 */
[----:B------:R-:W-:Y:S01]  /*02a0*/  MOV R9, UR23 ;  /* 0x0000001700097c02 */ /* 0x000fe20008000f00 */
[----:B------:R-:W3:Y:S02]  /*02b0*/  LDG.E R19, desc[UR18][R2.64+-0xc] ;  /* 0xfffff41202137981 */ /* 0x000ee4000c1e1900 */
[----:B------:R-:W-:-:S02]  /*02c0*/  IMAD.WIDE R8, R14, 0x4, R8 ;  /* 0x000000040e087825 */ /* 0x000fc400078e0208 */
[----:B------:R-:W2:Y:S01]  /*02d0*/  LDG.E R22, desc[UR18][R22.64] ;  /* 0x0000001216167981 */ /* 0x000ea2000c1e1900 */
[----:B------:R-:W-:Y:S01]  /*02e0*/  MOV R5, 0x4 ;  /* 0x0000000400057802 */ /* 0x000fe20000000f00 */
[C---:B------:R-:W-:Y:S02]  /*02f0*/  IMAD.WIDE R24, R14.reuse, R25, UR6 ;  /* 0x000000060e187e25 */ /* 0x040fe4000f8e0219 */
[----:B------:R0:W3:Y:S02]  /*0300*/  LDG.E R20, desc[UR18][R8.64] ;  /* 0x0000001208147981 */ /* 0x0000e4000c1e1900 */
[----:B------:R-:W-:Y:S02]  /*0310*/  IMAD.WIDE R10, R14, R11, UR8 ;  /* 0x000000080e0a7e25 */ /* 0x000fe4000f8e020b */
[----:B------:R-:W4:Y:S04]  /*0320*/  LDG.E R18, desc[UR18][R24.64] ;  /* 0x0000001218127981 */ /* 0x000f28000c1e1900 */
[----:B------:R-:W4:Y:S01]  /*0330*/  LDG.E R17, desc[UR18][R2.64+-0x8] ;  /* 0xfffff81202117981 */ /* 0x000f22000c1e1900 */
[----:B0-----:R-:W-:-:S02]  /*0340*/  HFMA2 R9, -RZ, RZ, 0, 2.384185791015625e-07 ;  /* 0x00000004ff097431 */ /* 0x001fc400000001ff */
[----:B------:R-:W-:Y:S01]  /*0350*/  IMAD.MOV.U32 R7, RZ, RZ, 0x4 ;  /* 0x00000004ff077424 */ /* 0x000fe200078e00ff */
[----:B------:R0:W5:Y:S01]  /*0360*/  LDG.E R16, desc[UR18][R10.64] ;  /* 0x000000120a107981 */ /* 0x000162000c1e1900 */
[----:B------:R-:W-:-:S03]  /*0370*/  IMAD.WIDE R4, R14, R5, UR10 ;  /* 0x0000000a0e047e25 */ /* 0x000fc6000f8e0205 */
[----:B------:R-:W5:Y:S01]  /*0380*/  LDG.E R15, desc[UR18][R2.64+-0x4] ;  /* 0xfffffc12020f7981 */ /* 0x000f62000c1e1900 */
[C---:B------:R-:W-:Y:S01]  /*0390*/  IMAD.WIDE R6, R14.reuse, R7, UR12 ;  /* 0x0000000c0e067e25 */ /* 0x040fe2000f8e0207 */
[----:B------:R-:W-:Y:S02]  /*03a0*/  MOV R27, 0x4 ;  /* 0x00000004001b7802 */ /* 0x000fe40000000f00 */
[----:B------:R1:W5:Y:S01]  /*03b0*/  LDG.E R4, desc[UR18][R4.64] ;  /* 0x0000001204047981 */ /* 0x000362000c1e1900 */
[----:B------:R-:W-:-:S03]  /*03c0*/  IMAD.WIDE R8, R14, R9, UR14 ;  /* 0x0000000e0e087e25 */ /* 0x000fc6000f8e0209 */
[----:B------:R-:W5:Y:S01]  /*03d0*/  LDG.E R23, desc[UR18][R2.64] ;  /* 0x0000001202177981 */ /* 0x000f62000c1e1900 */
[----:B0-----:R-:W-:-:S03]  /*03e0*/  IMAD.WIDE R10, R14, R27, UR16 ;  /* 0x000000100e0a7e25 */ /* 0x001fc6000f8e021b */
[----:B------:R-:W5:Y:S04]  /*03f0*/  LDG.E R7, desc[UR18][R6.64] ;  /* 0x0000001206077981 */ /* 0x000f68000c1e1900 */
[----:B------:R-:W5:Y:S04]  /*0400*/  LDG.E R24, desc[UR18][R2.64+0x4] ;  /* 0x0000041202187981 */ /* 0x000f68000c1e1900 */
[----:B------:R-:W5:Y:S04]  /*0410*/  LDG.E R8, desc[UR18][R8.64] ;  /* 0x0000001208087981 */ /* 0x000f68000c1e1900 */
[----:B------:R-:W5:Y:S04]  /*0420*/  LDG.E R25, desc[UR18][R2.64+0x8] ;  /* 0x0000081202197981 */ /* 0x000f68000c1e1900 */
[----:B------:R-:W5:Y:S04]  /*0430*/  LDG.E R10, desc[UR18][R10.64] ;  /* 0x000000120a0a7981 */ /* 0x000f68000c1e1900 */
[----:B------:R0:W5:Y:S01]  /*0440*/  LDG.E R27, desc[UR18][R2.64+0xc] ;  /* 0x00000c12021b7981 */ /* 0x000162000c1e1900 */
[----:B------:R-:W-:-:S04]  /*0450*/  UIADD3 UR5, UPT, UPT, UR5, 0x8, URZ ;  /* 0x0000000805057890 */ /* 0x000fc8000fffe0ff */
[----:B------:R-:W-:Y:S01]  /*0460*/  UISETP.NE.AND UP0, UPT, UR5, URZ, UPT ;  /* 0x000000ff0500728c */ /* 0x000fe2000bf05270 */
[----:B-1----:R-:W-:Y:S02]  /*0470*/  MOV R5, UR20 ;  /* 0x0000001400057c02 */ /* 0x002fe40008000f00 */
[----:B0-----:R-:W-:Y:S02]  /*0480*/  IADD3 R2, P0, PT, R2, 0x20, RZ ;  /* 0x0000002002027810 */ /* 0x001fe40007f1e0ff */
[----:B------:R-:W-:Y:S02]  /*0490*/  LEA R14, R5, R14, 0x3 ;  /* 0x0000000e050e7211 */ /* 0x000fe400078e18ff */
[----:B------:R-:W-:Y:S01]  /*04a0*/  IADD3.X R3, PT, PT, RZ, R3, RZ, P0, !PT ;  /* 0x00000003ff037210 */ /* 0x000fe200007fe4ff */
[----:B--2---:R-:W-:-:S04]  /*04b0*/  IMAD R21, R21, R22, R12 ;  /* 0x0000001615157224 */ /* 0x004fc800078e020c */
[----:B---3--:R-:W-:-:S04]  /*04c0*/  IMAD R19, R19, R20, R21 ;  /* 0x0000001413137224 */ /* 0x008fc800078e0215 */
[----:B----4-:R-:W-:-:S04]  /*04d0*/  IMAD R17, R17, R18, R19 ;  /* 0x0000001211117224 */ /* 0x010fc800078e0213 */
[----:B-----5:R-:W-:-:S04]  /*04e0*/  IMAD R15, R15, R16, R17 ;  /* 0x000000100f0f7224 */ /* 0x020fc800078e0211 */
[----:B------:R-:W-:-:S04]  /*04f0*/  IMAD R4, R23, R4, R15 ;  /* 0x0000000417047224 */ /* 0x000fc800078e020f */
[----:B------:R-:W-:-:S04]  /*0500*/  IMAD R4, R24, R7, R4 ;  /* 0x0000000718047224 */ /* 0x000fc800078e0204 */
[----:B------:R-:W-:-:S04]  /*0510*/  IMAD R4, R25, R8, R4 ;  /* 0x0000000819047224 */ /* 0x000fc800078e0204 */
[----:B------:R-:W-:Y:S01]  /*0520*/  IMAD R12, R27, R10, R4 ;  /* 0x0000000a1b0c7224 */ /* 0x000fe200078e0204 */
[----:B------:R-:W-:Y:S06]  /*0530*/  BRA.U UP0, `(.L_x_1) ;  /* 0xfffffffd003c7547 */ /* 0x000fec000b83ffff */
.L_x_0:
[----:B------:R-:W-:-:S04]  /*0540*/  ULOP3.LUT UR6, UR20, 0x7, URZ, 0xc0, !UPT ;  /* 0x0000000714067892 */ /* 0x000fc8000f8ec0ff */
[----:B------:R-:W-:-:S09]  /*0550*/  UISETP.NE.AND UP0, UPT, UR6, URZ, UPT ;  /* 0x000000ff0600728c */ /* 0x000fd2000bf05270 */
[----:B------:R-:W-:Y:S05]  /*0560*/  BRA.U !UP0, `(.L_x_2) ;  /* 0x0000000508387547 */ /* 0x000fea000b800000 */
[----:B------:R-:W-:Y:S02]  /*0570*/  UISETP.GE.U32.AND UP0, UPT, UR6, 0x4, UPT ;  /* 0x000000040600788c */ /* 0x000fe4000bf06070 */
[----:B------:R-:W-:-:S04]  /*0580*/  ULOP3.LUT UR5, UR20, 0x3, URZ, 0xc0, !UPT ;  /* 0x0000000314057892 */ /* 0x000fc8000f8ec0ff */
[----:B------:R-:W-:-:S03]  /*0590*/  UISETP.NE.AND UP1, UPT, UR5, URZ, UPT ;  /* 0x000000ff0500728c */ /* 0x000fc6000bf25270 */
[----:B------:R-:W-:Y:S08]  /*05a0*/  BRA.U !UP0, `(.L_x_3) ;  /* 0x00000001087c7547 */ /* 0x000ff0000b800000 */
[----:B------:R-:W1:Y:S01]  /*05b0*/  LDC.64 R6, c[0x0][0x388] ;  /* 0x0000e200ff067b82 */ /* 0x000e620000000a00 */
[----:B------:R-:W2:Y:S01]  /*05c0*/  LDCU.64 UR6, c[0x0][0x380] ;  /* 0x00007000ff0677ac */ /* 0x000ea20008000a00 */
[----:B------:R-:W-:Y:S01]  /*05d0*/  IMAD.U32 R9, RZ, RZ, UR4 ;  /* 0x00000004ff097e24 */ /* 0x000fe2000f8e00ff */
[C---:B------:R-:W-:Y:S02]  /*05e0*/  IADD3 R3, PT, PT, R13.reuse, UR4, RZ ;  /* 0x000000040d037c10 */ /* 0x040fe4000fffe0ff */
[----:B------:R-:W-:Y:S01]  /*05f0*/  IADD3 R10, P0, PT, R13, UR4, RZ ;  /* 0x000000040d0a7c10 */ /* 0x000fe2000ff1e0ff */
[----:B------:R-:W-:Y:S01]  /*0600*/  IMAD R9, R9, UR20, R0 ;  /* 0x0000001409097c24 */ /* 0x000fe2000f8e0200 */
[----:B------:R-:W-:Y:S01]  /*0610*/  MOV R11, UR20 ;  /* 0x00000014000b7c02 */ /* 0x000fe20008000f00 */
[----:B------:R-:W3:Y:S01]  /*0620*/  LDC.64 R4, c[0x0][0x380] ;  /* 0x0000e000ff047b82 */ /* 0x000ee20000000a00 */
[----:B------:R-:W-:Y:S01]  /*0630*/  MOV R15, UR20 ;  /* 0x00000014000f7c02 */ /* 0x000fe20008000f00 */
[----:B-1----:R-:W-:Y:S01]  /*0640*/  IMAD.WIDE R6, R9, 0x4, R6 ;  /* 0x0000000409067825 */ /* 0x002fe200078e0206 */
[----:B------:R-:W-:-:S05]  /*0650*/  MOV R9, UR20 ;  /* 0x0000001400097c02 */ /* 0x000fca0008000f00 */
[----:B------:R-:W-:Y:S02]  /*0660*/  IMAD.WIDE R8, R9, 0x4, R6 ;  /* 0x0000000409087825 */ /* 0x000fe400078e0206 */
[----:B0-----:R-:W4:Y:S02]  /*0670*/  LDG.E R6, desc[UR18][R6.64] ;  /* 0x0000001206067981 */ /* 0x001f24000c1e1900 */
[----:B---3--:R-:W-:Y:S01]  /*0680*/  IMAD.WIDE.U32 R4, R3, 0x4, R4 ;  /* 0x0000000403047825 */ /* 0x008fe200078e0004 */
[----:B------:R-:W-:Y:S01]  /*0690*/  IADD3.X R3, PT, PT, RZ, RZ, RZ, P0, !PT ;  /* 0x000000ffff037210 */ /* 0x000fe200007fe4ff */
[----:B------:R-:W3:Y:S01]  /*06a0*/  LDG.E R17, desc[UR18][R8.64] ;  /* 0x0000001208117981 */ /* 0x000ee2000c1e1900 */
[----:B--2---:R-:W-:-:S03]  /*06b0*/  LEA R2, P0, R10, UR6, 0x2 ;  /* 0x000000060a027c11 */ /* 0x004fc6000f8010ff */
[----:B------:R-:W4:Y:S01]  /*06c0*/  LDG.E R5, desc[UR18][R4.64] ;  /* 0x0000001204057981 */ /* 0x000f22000c1e1900 */
[----:B------:R-:W-:Y:S01]  /*06d0*/  LEA.HI.X R3, R10, UR7, R3, 0x2, P0 ;  /* 0x000000070a037c11 */ /* 0x000fe200080f1403 */
[----:B------:R-:W-:-:S04]  /*06e0*/  IMAD.WIDE R10, R11, 0x4, R8 ;  /* 0x000000040b0a7825 */ /* 0x000fc800078e0208 */
[----:B------:R-:W3:Y:S01]  /*06f0*/  LDG.E R16, desc[UR18][R2.64+0x4] ;  /* 0x0000041202107981 */ /* 0x000ee2000c1e1900 */
[----:B------:R-:W-:-:S03]  /*0700*/  IMAD.WIDE R14, R15, 0x4, R10 ;  /* 0x000000040f0e7825 */ /* 0x000fc600078e020a */
[----:B------:R-:W2:Y:S04]  /*0710*/  LDG.E R19, desc[UR18][R10.64] ;  /* 0x000000120a137981 */ /* 0x000ea8000c1e1900 */
[----:B------:R-:W2:Y:S04]  /*0720*/  LDG.E R18, desc[UR18][R2.64+0x8] ;  /* 0x0000081202127981 */ /* 0x000ea8000c1e1900 */
[----:B------:R-:W5:Y:S04]  /*0730*/  LDG.E R20, desc[UR18][R2.64+0xc] ;  /* 0x00000c1202147981 */ /* 0x000f68000c1e1900 */
[----:B------:R-:W5:Y:S01]  /*0740*/  LDG.E R14, desc[UR18][R14.64] ;  /* 0x000000120e0e7981 */ /* 0x000f62000c1e1900 */
[----:B------:R-:W-:Y:S01]  /*0750*/  UIADD3 UR4, UPT, UPT, UR4, 0x4, URZ ;  /* 0x0000000404047890 */ /* 0x000fe2000fffe0ff */
[----:B----4-:R-:W-:-:S04]  /*0760*/  IMAD R5, R5, R6, R12 ;  /* 0x0000000605057224 */ /* 0x010fc800078e020c */
[----:B---3--:R-:W-:-:S04]  /*0770*/  IMAD R5, R16, R17, R5 ;  /* 0x0000001110057224 */ /* 0x008fc800078e0205 */
[----:B--2---:R-:W-:-:S04]  /*0780*/  IMAD R5, R18, R19, R5 ;  /* 0x0000001312057224 */ /* 0x004fc800078e0205 */
[----:B-----5:R-:W-:-:S07]  /*0790*/  IMAD R12, R20, R14, R5 ;  /* 0x0000000e140c7224 */ /* 0x020fce00078e0205 */
.L_x_3:
[----:B------:R-:W-:Y:S05]  /*07a0*/  BRA.U !UP1, `(.L_x_2) ;  /* 0x0000000109a87547 */ /* 0x000fea000b800000 */
[----:B------:R-:W-:Y:S01]  /*07b0*/  UISETP.NE.AND UP0, UPT, UR5, 0x1, UPT ;  /* 0x000000010500788c */ /* 0x000fe2000bf05270 */
[----:B------:R-:W-:Y:S01]  /*07c0*/  MOV R7, UR4 ;  /* 0x0000000400077c02 */ /* 0x000fe20008000f00 */
[----:B------:R-:W-:Y:S02]  /*07d0*/  ULOP3.LUT UR5, UR20, 0x1, URZ, 0xc0, !UPT ;  /* 0x0000000114057892 */ /* 0x000fe4000f8ec0ff */
[----:B------:R-:W-:Y:S02]  /*07e0*/  MOV R15, UR20 ;  /* 0x00000014000f7c02 */ /* 0x000fe40008000f00 */
[----:B------:R-:W-:Y:S01]  /*07f0*/  UISETP.NE.U32.AND UP1, UPT, UR5, 0x1, UPT ;  /* 0x000000010500788c */ /* 0x000fe2000bf25070 */
[----:B------:R-:W-:-:S04]  /*0800*/  PLOP3.LUT P1, PT, PT, PT, UP0, 0x80, 0x8 ;  /* 0x000000000008781c */ /* 0x000fc80003f2f008 */
[----:B------:R-:W1:Y:S01]  /*0810*/  @UP0 LDCU.128 UR8, c[0x0][0x380] ;  /* 0x00007000ff0807ac */ /* 0x000e620008000c00 */
[----:B------:R-:W-:Y:S01]  /*0820*/  PLOP3.LUT P0, PT, PT, PT, UP1, 0x80, 0x8 ;  /* 0x000000000008781c */ /* 0x000fe20003f0f018 */
[----:B------:R-:W2:Y:S04]  /*0830*/  @UP0 LDCU.64 UR6, c[0x0][0x380] ;  /* 0x00007000ff0607ac */ /* 0x000ea80008000a00 */
[----:B------:R-:W3:Y:S03]  /*0840*/  @!UP1 LDCU.128 UR12, c[0x0][0x380] ;  /* 0x00007000ff0c97ac */ /* 0x000ee60008000c00 */
[C---:B------:R-:W-:Y:S02]  /*0850*/  @P1 IADD3 R3, PT, PT, R13.reuse, UR4, RZ ;  /* 0x000000040d031c10 */ /* 0x040fe4000fffe0ff */
[----:B------:R-:W-:Y:S01]  /*0860*/  @P1 IADD3 R6, P2, PT, R13, UR4, RZ ;  /* 0x000000040d061c10 */ /* 0x000fe2000ff5e0ff */
[----:B------:R-:W-:Y:S01]  /*0870*/  @UP0 UIADD3 UR4, UPT, UPT, UR4, 0x2, URZ ;  /* 0x0000000204040890 */ /* 0x000fe2000fffe0ff */
[----:B-1----:R-:W-:Y:S01]  /*0880*/  MOV R11, UR9 ;  /* 0x00000009000b7c02 */ /* 0x002fe20008000f00 */
[----:B------:R-:W-:Y:S01]  /*0890*/  IMAD.U32 R10, RZ, RZ, UR8 ;  /* 0x00000008ff0a7e24 */ /* 0x000fe2000f8e00ff */
[----:B------:R-:W-:-:S02]  /*08a0*/  MOV R4, UR10 ;  /* 0x0000000a00047c02 */ /* 0x000fc40008000f00 */
[----:B------:R-:W-:Y:S01]  /*08b0*/  MOV R5, UR11 ;  /* 0x0000000b00057c02 */ /* 0x000fe20008000f00 */
[----:B------:R-:W-:-:S04]  /*08c0*/  @P1 IMAD.WIDE.U32 R10, R3, 0x4, R10 ;  /* 0x00000004030a1825 */ /* 0x000fc800078e000a */
[----:B------:R-:W-:Y:S01]  /*08d0*/  @P1 IMAD R3, R7, UR20, R0 ;  /* 0x0000001407031c24 */ /* 0x000fe2000f8e0200 */
[----:B------:R-:W-:Y:S01]  /*08e0*/  @P1 IADD3.X R7, PT, PT, RZ, RZ, RZ, P2, !PT ;  /* 0x000000ffff071210 */ /* 0x000fe200017fe4ff */
[----:B------:R-:W-:Y:S01]  /*08f0*/  IMAD.U32 R19, RZ, RZ, UR4 ;  /* 0x00000004ff137e24 */ /* 0x000fe2000f8e00ff */
[C---:B--2---:R-:W-:Y:S01]  /*0900*/  @P1 LEA R2, P2, R6.reuse, UR6, 0x2 ;  /* 0x0000000606021c11 */ /* 0x044fe2000f8410ff */
[----:B------:R-:W-:Y:S01]  /*0910*/  @P1 IMAD.WIDE R4, R3, 0x4, R4 ;  /* 0x0000000403041825 */ /* 0x000fe200078e0204 */
[----:B------:R-:W-:Y:S01]  /*0920*/  @!P0 IADD3 R17, PT, PT, R13, UR4, RZ ;  /* 0x000000040d118c10 */ /* 0x000fe2000fffe0ff */
[----:B0-----:R-:W2:Y:S01]  /*0930*/  @P1 LDG.E R11, desc[UR18][R10.64] ;  /* 0x000000120a0b1981 */ /* 0x001ea2000c1e1900 */
[----:B------:R-:W-:Y:S01]  /*0940*/  @P1 LEA.HI.X R3, R6, UR7, R7, 0x2, P2 ;  /* 0x0000000706031c11 */ /* 0x000fe200090f1407 */
[----:B------:R-:W-:Y:S01]  /*0950*/  @!P0 IMAD R19, R19, UR20, R0 ;  /* 0x0000001413138c24 */ /* 0x000fe2000f8e0200 */
[----:B---3--:R-:W-:Y:S01]  /*0960*/  MOV R6, UR12 ;  /* 0x0000000c00067c02 */ /* 0x008fe20008000f00 */
[----:B------:R-:W-:Y:S01]  /*0970*/  @P1 IMAD.WIDE R14, R15, 0x4, R4 ;  /* 0x000000040f0e1825 */ /* 0x000fe200078e0204 */
[----:B------:R-:W-:Y:S01]  /*0980*/  MOV R7, UR13 ;  /* 0x0000000d00077c02 */ /* 0x000fe20008000f00 */
[----:B------:R-:W2:Y:S01]  /*0990*/  @P1 LDG.E R4, desc[UR18][R4.64] ;  /* 0x0000001204041981 */ /* 0x000ea2000c1e1900 */
[----:B------:R-:W-:-:S02]  /*09a0*/  MOV R8, UR14 ;  /* 0x0000000e00087c02 */ /* 0x000fc40008000f00 */
[----:B------:R-:W-:Y:S01]  /*09b0*/  MOV R9, UR15 ;  /* 0x0000000f00097c02 */ /* 0x000fe20008000f00 */
[----:B------:R-:W-:Y:S01]  /*09c0*/  @!P0 IMAD.WIDE.U32 R6, R17, 0x4, R6 ;  /* 0x0000000411068825 */ /* 0x000fe200078e0006 */
[----:B------:R-:W3:Y:S03]  /*09d0*/  @P1 LDG.E R14, desc[UR18][R14.64] ;  /* 0x000000120e0e1981 */ /* 0x000ee6000c1e1900 */
[----:B------:R-:W-:Y:S01]  /*09e0*/  @!P0 IMAD.WIDE R8, R19, 0x4, R8 ;  /* 0x0000000413088825 */ /* 0x000fe200078e0208 */
[----:B------:R-:W3:Y:S04]  /*09f0*/  @P1 LDG.E R2, desc[UR18][R2.64+0x4] ;  /* 0x0000041202021981 */ /* 0x000ee8000c1e1900 */
[----:B------:R-:W4:Y:S04]  /*0a00*/  @!P0 LDG.E R7, desc[UR18][R6.64] ;  /* 0x0000001206078981 */ /* 0x000f28000c1e1900 */
[----:B------:R-:W4:Y:S01]  /*0a10*/  @!P0 LDG.E R8, desc[UR18][R8.64] ;  /* 0x0000001208088981 */ /* 0x000f22000c1e1900 */
[----:B--2---:R-:W-:-:S04]  /*0a20*/  @P1 IMAD R11, R11, R4, R12 ;  /* 0x000000040b0b1224 */ /* 0x004fc800078e020c */
[----:B---3--:R-:W-:-:S04]  /*0a30*/  @P1 IMAD R12, R2, R14, R11 ;  /* 0x0000000e020c1224 */ /* 0x008fc800078e020b */
[----:B----4-:R-:W-:-:S07]  /*0a40*/  @!P0 IMAD R12, R7, R8, R12 ;  /* 0x00000008070c8224 */ /* 0x010fce00078e020c */
.L_x_2:
[----:B------:R-:W1:Y:S01]  /*0a50*/  LDC.64 R2, c[0x0][0x390] ;  /* 0x0000e400ff027b82 */ /* 0x000e620000000a00 */
[----:B------:R-:W-:-:S05]  /*0a60*/  IADD3 R13, PT, PT, R0, R13, RZ ;  /* 0x0000000d000d7210 */ /* 0x000fca0007ffe0ff */
[----:B-1----:R-:W-:-:S05]  /*0a70*/  IMAD.WIDE R2, R13, 0x4, R2 ;  /* 0x000000040d027825 */ /* 0x002fca00078e0202 */
[----:B0-----:R-:W-:Y:S01]  /*0a80*/  STG.E desc[UR18][R2.64], R12 ;  /* 0x0000000c02007986 */ /* 0x001fe2000c101912 */
[----:B------:R-:W-:Y:S05]  /*0a90*/  EXIT ;  /* 0x000000000000794d */ /* 0x000fea0003800000 */
.L_x_4:
[----:B------:R-:W-:-:S00]  /*0aa0*/  BRA `(.L_x_4) ;  /* 0xfffffffc00fc7947 */ /* 0x000fc0000383ffff */
[----:B------:R-:W-:-:S00]  /*0ab0*/  NOP ;  /* 0x0000000000007918 */ /* 0x000fc00000000000 */
        /* <DEDUP_REMOVED lines=12> */
.L_x_5:


//--------------------- .nv.shared.reserved.0     --------------------------
	.section	.nv.shared.reserved.0,"aw",@nobits
	.weak		__nv_reservedSMEM_offset_0_alias
	.size		__nv_reservedSMEM_offset_0_alias, 0, 64
	.other		__nv_reservedSMEM_offset_0_alias,@"STO_CUDA_RESERVED_SHARED STV_DEFAULT"
__nv_reservedSMEM_offset_0_alias:
	.zero		0
	.zero		64


//--------------------- .nv.constant0._Z15gpu_matrix_multPiS_S_i --------------------------
	.section	.nv.constant0._Z15gpu_matrix_multPiS_S_i,"a",@progbits
	.sectionflags	@""
	.align	4
.nv.constant0._Z15gpu_matrix_multPiS_S_i:
	.zero		924


//--------------------- SYMBOLS --------------------------

	.type		.nv.reservedSmem.offset0,@object
	.size		.nv.reservedSmem.offset0,0x4
